.version 6.5
.target sm_30
.address_size 64

.extern .shared .b32 shared_mem [];

.visible .entry extern_shared(
	.param .u64 input,
	.param .u64 output
)
{
	.reg .u64 	        in_addr;
    .reg .u64 	        out_addr;
    .reg .u64 	        temp;

	ld.param.u64 	    in_addr, [input];
    ld.param.u64 	    out_addr, [output];

    ld.global.u64       temp, [in_addr];
    st.shared.u64       [shared_mem], temp;
    ld.shared.u64       temp, [shared_mem];
    st.global.u64       [out_addr], temp;
	ret;
}

// ===== COMPILED SASS (sm_100) =====

	.target	sm_100

	.elftype	@"ET_EXEC"


//--------------------- .note.nv.tkinfo           --------------------------
	.section	.note.nv.tkinfo,"",@"SHT_NOTE"
	.sectionflags	@"SHF_NOTE_NV_TKINFO"
	.tkinfo
        /*0018*/ 	.word	0x00000002
        /*0030*/ 	.string	""
        /*0030*/ 	.string	"ptxas"
        /*0030*/ 	.string	"Cuda compilation tools, release 13.0, V13.0.88"
        /*0030*/ 	.string	"Build cuda_13.0.r13.0/compiler.36424714_0"
        /*0030*/ 	.string	"-arch sm_100 "



//--------------------- .note.nv.cuinfo           --------------------------
	.section	.note.nv.cuinfo,"",@"SHT_NOTE"
	.sectionflags	@"SHF_NOTE_NV_CUINFO"
        /*0018*/ 	.short	0x0002
        /*001a*/ 	.short	0x001e
        /*001c*/ 	.short	0x0082
	.zero		2


//--------------------- .nv.info                  --------------------------
	.section	.nv.info,"",@"SHT_CUDA_INFO"
	.align	4


	//----- nvinfo : EIATTR_REGCOUNT
	.align		4
        /*0000*/ 	.byte	0x04, 0x2f
        /*0002*/ 	.short	(.L_1 - .L_0)
	.align		4
.L_0:
        /*0004*/ 	.word	index@(extern_shared)
        /*0008*/ 	.word	0x00000008


	//----- nvinfo : EIATTR_FRAME_SIZE
	.align		4
.L_1:
        /*000c*/ 	.byte	0x04, 0x11
        /*000e*/ 	.short	(.L_3 - .L_2)
	.align		4
.L_2:
        /*0010*/ 	.word	index@(extern_shared)
        /*0014*/ 	.word	0x00000000


	//----- nvinfo : EIATTR_MIN_STACK_SIZE
	.align		4
.L_3:
        /*0018*/ 	.byte	0x04, 0x12
        /*001a*/ 	.short	(.L_5 - .L_4)
	.align		4
.L_4:
        /*001c*/ 	.word	index@(extern_shared)
        /*0020*/ 	.word	0x00000000
.L_5:


//--------------------- .nv.compat                --------------------------
	.section	.nv.compat,"",@"SHT_CUDA_COMPAT_INFO"
	.align	4
        /*0000*/ 	.byte	0x02, 0x09, 0x00, 0x00, 0x02, 0x02, 0x01, 0x00, 0x02, 0x05, 0x05, 0x00, 0x03, 0x07, 0x01, 0x01
        /*0010*/ 	.byte	0x02, 0x03, 0x00, 0x00, 0x02, 0x06, 0x01, 0x00, 0x04, 0x0b, 0x08, 0x00, 0x09, 0x00, 0x00, 0x00
        /*0020*/ 	.byte	0x00, 0x00, 0x00, 0x00


//--------------------- .nv.info.extern_shared    --------------------------
	.section	.nv.info.extern_shared,"",@"SHT_CUDA_INFO"
	.sectionflags	@""
	.align	4


	//----- nvinfo : EIATTR_CUDA_API_VERSION
	.align		4
        /*0000*/ 	.byte	0x04, 0x37
        /*0002*/ 	.short	(.L_7 - .L_6)
.L_6:
        /*0004*/ 	.word	0x00000082


	//----- nvinfo : EIATTR_KPARAM_INFO
	.align		4
.L_7:
        /*0008*/ 	.byte	0x04, 0x17
        /*000a*/ 	.short	(.L_9 - .L_8)
.L_8:
        /*000c*/ 	.word	0x00000000
        /*0010*/ 	.short	0x0001
        /*0012*/ 	.short	0x0008
        /*0014*/ 	.byte	0x00, 0xf0, 0x21, 0x00


	//----- nvinfo : EIATTR_KPARAM_INFO
	.align		4
.L_9:
        /*0018*/ 	.byte	0x04, 0x17
        /*001a*/ 	.short	(.L_11 - .L_10)
.L_10:
        /*001c*/ 	.word	0x00000000
        /*0020*/ 	.short	0x0000
        /*0022*/ 	.short	0x0000
        /*0024*/ 	.byte	0x00, 0xf0, 0x21, 0x00


	//----- nvinfo : EIATTR_SPARSE_MMA_MASK
	.align		4
.L_11:
        /*0028*/ 	.byte	0x03, 0x50
        /*002a*/ 	.short	0x0000


	//----- nvinfo : EIATTR_MAXREG_COUNT
	.align		4
        /*002c*/ 	.byte	0x03, 0x1b
        /*002e*/ 	.short	0x00ff


	//----- nvinfo : EIATTR_MERCURY_ISA_VERSION
	.align		4
        /*0030*/ 	.byte	0x03, 0x5f
        /*0032*/ 	.short	0x0101


	//----- nvinfo : EIATTR_VRC_CTA_INIT_COUNT
	.align		4
        /*0034*/ 	.byte	0x02, 0x4a
	.zero		1
	.zero		1


	//----- nvinfo : EIATTR_EXIT_INSTR_OFFSETS
	.align		4
        /*0038*/ 	.byte	0x04, 0x1c
        /*003a*/ 	.short	(.L_13 - .L_12)


	//   ....[0]....
.L_12:
        /*003c*/ 	.word	0x000000a0


	//----- nvinfo : EIATTR_CBANK_PARAM_SIZE
	.align		4
.L_13:
        /*0040*/ 	.byte	0x03, 0x19
        /*0042*/ 	.short	0x0010


	//----- nvinfo : EIATTR_PARAM_CBANK
	.align		4
        /*0044*/ 	.byte	0x04, 0x0a
        /*0046*/ 	.short	(.L_15 - .L_14)
	.align		4
.L_14:
        /*0048*/ 	.word	index@(.nv.constant0.extern_shared)
        /*004c*/ 	.short	0x0380
        /*004e*/ 	.short	0x0010


	//----- nvinfo : EIATTR_SW_WAR
	.align		4
.L_15:
        /*0050*/ 	.byte	0x04, 0x36
        /*0052*/ 	.short	(.L_17 - .L_16)
.L_16:
        /*0054*/ 	.word	0x00000008
.L_17:


//--------------------- .nv.callgraph             --------------------------
	.section	.nv.callgraph,"",@"SHT_CUDA_CALLGRAPH"
	.align	4
	.sectionentsize	8
	.align		4
        /*0000*/ 	.word	0x00000000
	.align		4
        /*0004*/ 	.word	0xffffffff
	.align		4
        /*0008*/ 	.word	0x00000000
	.align		4
        /*000c*/ 	.word	0xfffffffe
	.align		4
        /*0010*/ 	.word	0x00000000
	.align		4
        /*0014*/ 	.word	0xfffffffd
	.align		4
        /*0018*/ 	.word	0x00000000
	.align		4
        /*001c*/ 	.word	0xfffffffc


//--------------------- .text.extern_shared       --------------------------
	.section	.text.extern_shared,"ax",@progbits
	.align	128
        .global         extern_shared
        .type           extern_shared,@function
        .size           extern_shared,(.L_x_1 - extern_shared)
        .other          extern_shared,@"STO_CUDA_ENTRY STV_DEFAULT"
extern_shared:
.text.extern_shared:
[----:B------:R-:W-:Y:S08]  /*0000*/  LDC R1, c[0x0][0x37c] ;  /* 0x0000df00ff017b82 */ /* 0x000ff00000000800 */
[----:B------:R-:W0:Y:S01]  /*0010*/  LDC.64 R2, c[0x0][0x380] ;  /* 0x0000e000ff027b82 */ /* 0x000e220000000a00 */
[----:B------:R-:W0:Y:S02]  /*0020*/  LDCU.64 UR6, c[0x0][0x358] ;  /* 0x00006b00ff0677ac */ /* 0x000e240008000a00 */
[----:B0-----:R-:W2:Y:S05]  /*0030*/  LDG.E.64 R2, desc[UR6][R2.64] ;  /* 0x0000000602027981 */ /* 0x001eaa000c1e1b00 */
[----:B------:R-:W0:Y:S01]  /*0040*/  S2UR UR5, SR_CgaCtaId ;  /* 0x00000000000579c3 */ /* 0x000e220000008800 */
[----:B------:R-:W-:-:S07]  /*0050*/  UMOV UR4, 0x400 ;  /* 0x0000040000047882 */ /* 0x000fce0000000000 */
[----:B------:R-:W1:Y:S01]  /*0060*/  LDC.64 R4, c[0x0][0x388] ;  /* 0x0000e200ff047b82 */ /* 0x000e620000000a00 */
[----:B0-----:R-:W-:-:S09]  /*0070*/  ULEA UR4, UR5, UR4, 0x18 ;  /* 0x0000000405047291 */ /* 0x001fd2000f8ec0ff */
[----:B--2---:R-:W-:Y:S04]  /*0080*/  STS.64 [UR4], R2 ;  /* 0x00000002ff007988 */ /* 0x004fe80008000a04 */
[----:B-1----:R-:W-:Y:S01]  /*0090*/  STG.E.64 desc[UR6][R4.64], R2 ;  /* 0x0000000204007986 */ /* 0x002fe2000c101b06 */
[----:B------:R-:W-:Y:S05]  /*00a0*/  EXIT ;  /* 0x000000000000794d */ /* 0x000fea0003800000 */
.L_x_0:
[----:B------:R-:W-:-:S00]  /*00b0*/  BRA `(.L_x_0) ;  /* 0xfffffffc00fc7947 */ /* 0x000fc0000383ffff */
[----:B------:R-:W-:-:S00]  /*00c0*/  NOP ;  /* 0x0000000000007918 */ /* 0x000fc00000000000 */
        /* <DEDUP_REMOVED lines=11> */
.L_x_1:


//--------------------- .nv.shared.extern_shared  --------------------------
	.section	.nv.shared.extern_shared,"aw",@nobits
	.sectionflags	@""
	.align	16
	.zero		1024


//--------------------- .nv.shared.reserved.0     --------------------------
	.section	.nv.shared.reserved.0,"aw",@nobits
	.weak		__nv_reservedSMEM_offset_0_alias
	.size		__nv_reservedSMEM_offset_0_alias, 0, 64
	.other		__nv_reservedSMEM_offset_0_alias,@"STO_CUDA_RESERVED_SHARED STV_DEFAULT"
__nv_reservedSMEM_offset_0_alias:
	.zero		0
	.zero		64


//--------------------- .nv.constant0.extern_shared --------------------------
	.section	.nv.constant0.extern_shared,"a",@progbits
	.sectionflags	@""
	.align	4
.nv.constant0.extern_shared:
	.zero		912


//--------------------- SYMBOLS --------------------------

	.type		.nv.reservedSmem.offset0,@object
	.size		.nv.reservedSmem.offset0,0x4
	.type		.nv.reservedSmem.cap,@object
	.size		.nv.reservedSmem.cap,0x4
